//
// Generated by NVIDIA NVVM Compiler
//
// Compiler Build ID: CL-36424714
// Cuda compilation tools, release 13.0, V13.0.88
// Based on NVVM 20.0.0
//

.version 9.0
.target sm_100
.address_size 64

	// .globl	_Z11dot_productPfS_S_
// _ZZ11dot_productPfS_S_E5cache has been demoted

.visible .entry _Z11dot_productPfS_S_(
	.param .u64 .ptr .align 1 _Z11dot_productPfS_S__param_0,
	.param .u64 .ptr .align 1 _Z11dot_productPfS_S__param_1,
	.param .u64 .ptr .align 1 _Z11dot_productPfS_S__param_2
)
{
	.reg .pred 	%p<5>;
	.reg .b32 	%r<13>;
	.reg .b32 	%f<8>;
	.reg .b64 	%rd<12>;
	// demoted variable
	.shared .align 4 .b8 _ZZ11dot_productPfS_S_E5cache[4096];
	ld.param.u64 	%rd2, [_Z11dot_productPfS_S__param_0];
	ld.param.u64 	%rd3, [_Z11dot_productPfS_S__param_1];
	ld.param.u64 	%rd1, [_Z11dot_productPfS_S__param_2];
	cvta.to.global.u64 	%rd4, %rd3;
	cvta.to.global.u64 	%rd5, %rd2;
	mov.u32 	%r1, %tid.x;
	mov.u32 	%r2, %ctaid.x;
	mov.u32 	%r12, %ntid.x;
	mad.lo.s32 	%r7, %r2, %r12, %r1;
	mul.wide.s32 	%rd6, %r7, 4;
	add.s64 	%rd7, %rd5, %rd6;
	ld.global.f32 	%f1, [%rd7];
	add.s64 	%rd8, %rd4, %rd6;
	ld.global.f32 	%f2, [%rd8];
	mul.f32 	%f3, %f1, %f2;
	shl.b32 	%r8, %r1, 2;
	mov.u32 	%r9, _ZZ11dot_productPfS_S_E5cache;
	add.s32 	%r4, %r9, %r8;
	st.shared.f32 	[%r4], %f3;
	bar.sync 	0;
	setp.lt.u32 	%p1, %r12, 2;
	@%p1 bra 	$L__BB0_4;
$L__BB0_1:
	shr.u32 	%r6, %r12, 1;
	setp.ge.u32 	%p2, %r1, %r6;
	@%p2 bra 	$L__BB0_3;
	shl.b32 	%r10, %r6, 2;
	add.s32 	%r11, %r4, %r10;
	ld.shared.f32 	%f4, [%r11];
	ld.shared.f32 	%f5, [%r4];
	add.f32 	%f6, %f4, %f5;
	st.shared.f32 	[%r4], %f6;
$L__BB0_3:
	bar.sync 	0;
	setp.gt.u32 	%p3, %r12, 3;
	mov.u32 	%r12, %r6;
	@%p3 bra 	$L__BB0_1;
$L__BB0_4:
	setp.ne.s32 	%p4, %r1, 0;
	@%p4 bra 	$L__BB0_6;
	ld.shared.f32 	%f7, [_ZZ11dot_productPfS_S_E5cache];
	cvta.to.global.u64 	%rd9, %rd1;
	mul.wide.u32 	%rd10, %r2, 4;
	add.s64 	%rd11, %rd9, %rd10;
	st.global.f32 	[%rd11], %f7;
$L__BB0_6:
	ret;

}


// ===== COMPILED SASS (sm_100) =====

	.target	sm_100

	.elftype	@"ET_EXEC"


//--------------------- .note.nv.tkinfo           --------------------------
	.section	.note.nv.tkinfo,"",@"SHT_NOTE"
	.sectionflags	@"SHF_NOTE_NV_TKINFO"
	.tkinfo
        /*0018*/ 	.word	0x00000002
        /*0030*/ 	.string	""
        /*0030*/ 	.string	"ptxas"
        /*0030*/ 	.string	"Cuda compilation tools, release 13.0, V13.0.88"
        /*0030*/ 	.string	"Build cuda_13.0.r13.0/compiler.36424714_0"
        /*0030*/ 	.string	"-arch sm_100 -m 64 "



//--------------------- .note.nv.cuinfo           --------------------------
	.section	.note.nv.cuinfo,"",@"SHT_NOTE"
	.sectionflags	@"SHF_NOTE_NV_CUINFO"
        /*0018*/ 	.short	0x0002
        /*001a*/ 	.short	0x0064
        /*001c*/ 	.short	0x0082
	.zero		2


//--------------------- .nv.info                  --------------------------
	.section	.nv.info,"",@"SHT_CUDA_INFO"
	.align	4


	//----- nvinfo : EIATTR_REGCOUNT
	.align		4
        /*0000*/ 	.byte	0x04, 0x2f
        /*0002*/ 	.short	(.L_1 - .L_0)
	.align		4
.L_0:
        /*0004*/ 	.word	index@(_Z11dot_productPfS_S_)
        /*0008*/ 	.word	0x0000000c


	//----- nvinfo : EIATTR_FRAME_SIZE
	.align		4
.L_1:
        /*000c*/ 	.byte	0x04, 0x11
        /*000e*/ 	.short	(.L_3 - .L_2)
	.align		4
.L_2:
        /*0010*/ 	.word	index@(_Z11dot_productPfS_S_)
        /*0014*/ 	.word	0x00000000


	//----- nvinfo : EIATTR_MIN_STACK_SIZE
	.align		4
.L_3:
        /*0018*/ 	.byte	0x04, 0x12
        /*001a*/ 	.short	(.L_5 - .L_4)
	.align		4
.L_4:
        /*001c*/ 	.word	index@(_Z11dot_productPfS_S_)
        /*0020*/ 	.word	0x00000000
.L_5:


//--------------------- .nv.compat                --------------------------
	.section	.nv.compat,"",@"SHT_CUDA_COMPAT_INFO"
	.align	4
        /*0000*/ 	.byte	0x02, 0x09, 0x00, 0x00, 0x02, 0x02, 0x01, 0x00, 0x02, 0x05, 0x05, 0x00, 0x03, 0x07, 0x01, 0x01
        /*0010*/ 	.byte	0x02, 0x03, 0x00, 0x00, 0x02, 0x06, 0x01, 0x00, 0x04, 0x0b, 0x08, 0x00, 0x09, 0x00, 0x00, 0x00
        /*0020*/ 	.byte	0x00, 0x00, 0x00, 0x00


//--------------------- .nv.info._Z11dot_productPfS_S_ --------------------------
	.section	.nv.info._Z11dot_productPfS_S_,"",@"SHT_CUDA_INFO"
	.sectionflags	@""
	.align	4


	//----- nvinfo : EIATTR_CUDA_API_VERSION
	.align		4
        /*0000*/ 	.byte	0x04, 0x37
        /*0002*/ 	.short	(.L_7 - .L_6)
.L_6:
        /*0004*/ 	.word	0x00000082


	//----- nvinfo : EIATTR_KPARAM_INFO
	.align		4
.L_7:
        /*0008*/ 	.byte	0x04, 0x17
        /*000a*/ 	.short	(.L_9 - .L_8)
.L_8:
        /*000c*/ 	.word	0x00000000
        /*0010*/ 	.short	0x0002
        /*0012*/ 	.short	0x0010
        /*0014*/ 	.byte	0x00, 0xf5, 0x21, 0x00


	//----- nvinfo : EIATTR_KPARAM_INFO
	.align		4
.L_9:
        /*0018*/ 	.byte	0x04, 0x17
        /*001a*/ 	.short	(.L_11 - .L_10)
.L_10:
        /*001c*/ 	.word	0x00000000
        /*0020*/ 	.short	0x0001
        /*0022*/ 	.short	0x0008
        /*0024*/ 	.byte	0x00, 0xf5, 0x21, 0x00


	//----- nvinfo : EIATTR_KPARAM_INFO
	.align		4
.L_11:
        /*0028*/ 	.byte	0x04, 0x17
        /*002a*/ 	.short	(.L_13 - .L_12)
.L_12:
        /*002c*/ 	.word	0x00000000
        /*0030*/ 	.short	0x0000
        /*0032*/ 	.short	0x0000
        /*0034*/ 	.byte	0x00, 0xf5, 0x21, 0x00


	//----- nvinfo : EIATTR_SPARSE_MMA_MASK
	.align		4
.L_13:
        /*0038*/ 	.byte	0x03, 0x50
        /*003a*/ 	.short	0x0000


	//----- nvinfo : EIATTR_MAXREG_COUNT
	.align		4
        /*003c*/ 	.byte	0x03, 0x1b
        /*003e*/ 	.short	0x00ff


	//----- nvinfo : EIATTR_NUM_BARRIERS
	.align		4
        /*0040*/ 	.byte	0x02, 0x4c
        /*0042*/ 	.byte	0x01
	.zero		1


	//----- nvinfo : EIATTR_MERCURY_ISA_VERSION
	.align		4
        /*0044*/ 	.byte	0x03, 0x5f
        /*0046*/ 	.short	0x0101


	//----- nvinfo : EIATTR_VRC_CTA_INIT_COUNT
	.align		4
        /*0048*/ 	.byte	0x02, 0x4a
	.zero		1
	.zero		1


	//----- nvinfo : EIATTR_EXIT_INSTR_OFFSETS
	.align		4
        /*004c*/ 	.byte	0x04, 0x1c
        /*004e*/ 	.short	(.L_15 - .L_14)


	//   ....[0]....
.L_14:
        /*0050*/ 	.word	0x00000220


	//   ....[1]....
        /*0054*/ 	.word	0x000002a0


	//----- nvinfo : EIATTR_CBANK_PARAM_SIZE
	.align		4
.L_15:
        /*0058*/ 	.byte	0x03, 0x19
        /*005a*/ 	.short	0x0018


	//----- nvinfo : EIATTR_PARAM_CBANK
	.align		4
        /*005c*/ 	.byte	0x04, 0x0a
        /*005e*/ 	.short	(.L_17 - .L_16)
	.align		4
.L_16:
        /*0060*/ 	.word	index@(.nv.constant0._Z11dot_productPfS_S_)
        /*0064*/ 	.short	0x0380
        /*0066*/ 	.short	0x0018


	//----- nvinfo : EIATTR_SW_WAR
	.align		4
.L_17:
        /*0068*/ 	.byte	0x04, 0x36
        /*006a*/ 	.short	(.L_19 - .L_18)
.L_18:
        /*006c*/ 	.word	0x00000008
.L_19:


//--------------------- .nv.callgraph             --------------------------
	.section	.nv.callgraph,"",@"SHT_CUDA_CALLGRAPH"
	.align	4
	.sectionentsize	8
	.align		4
        /*0000*/ 	.word	0x00000000
	.align		4
        /*0004*/ 	.word	0xffffffff
	.align		4
        /*0008*/ 	.word	0x00000000
	.align		4
        /*000c*/ 	.word	0xfffffffe
	.align		4
        /*0010*/ 	.word	0x00000000
	.align		4
        /*0014*/ 	.word	0xfffffffd
	.align		4
        /*0018*/ 	.word	0x00000000
	.align		4
        /*001c*/ 	.word	0xfffffffc


//--------------------- .text._Z11dot_productPfS_S_ --------------------------
	.section	.text._Z11dot_productPfS_S_,"ax",@progbits
	.align	128
        .global         _Z11dot_productPfS_S_
        .type           _Z11dot_productPfS_S_,@function
        .size           _Z11dot_productPfS_S_,(.L_x_3 - _Z11dot_productPfS_S_)
        .other          _Z11dot_productPfS_S_,@"STO_CUDA_ENTRY STV_DEFAULT"
_Z11dot_productPfS_S_:
.text._Z11dot_productPfS_S_:
[----:B------:R-:W-:Y:S01]  /*0000*/  LDC R1, c[0x0][0x37c] ;  /* 0x0000df00ff017b82 */ /* 0x000fe20000000800 */
[----:B------:R-:W0:Y:S07]  /*0010*/  S2R R6, SR_TID.X ;  /* 0x0000000000067919 */ /* 0x000e2e0000002100 */
[----:B------:R-:W1:Y:S01]  /*0020*/  LDC.64 R2, c[0x0][0x380] ;  /* 0x0000e000ff027b82 */ /* 0x000e620000000a00 */
[----:B------:R-:W0:Y:S01]  /*0030*/  LDCU UR8, c[0x0][0x360] ;  /* 0x00006c00ff0877ac */ /* 0x000e220008000800 */
[----:B------:R-:W0:Y:S01]  /*0040*/  S2R R9, SR_CTAID.X ;  /* 0x0000000000097919 */ /* 0x000e220000002500 */
[----:B------:R-:W2:Y:S05]  /*0050*/  LDCU.64 UR6, c[0x0][0x358] ;  /* 0x00006b00ff0677ac */ /* 0x000eaa0008000a00 */
[----:B------:R-:W3:Y:S01]  /*0060*/  LDC.64 R4, c[0x0][0x388] ;  /* 0x0000e200ff047b82 */ /* 0x000ee20000000a00 */
[----:B0-----:R-:W-:-:S04]  /*0070*/  IMAD R7, R9, UR8, R6 ;  /* 0x0000000809077c24 */ /* 0x001fc8000f8e0206 */
[----:B-1----:R-:W-:-:S04]  /*0080*/  IMAD.WIDE R2, R7, 0x4, R2 ;  /* 0x0000000407027825 */ /* 0x002fc800078e0202 */
[----:B---3--:R-:W-:Y:S02]  /*0090*/  IMAD.WIDE R4, R7, 0x4, R4 ;  /* 0x0000000407047825 */ /* 0x008fe400078e0204 */
[----:B--2---:R-:W2:Y:S04]  /*00a0*/  LDG.E R2, desc[UR6][R2.64] ;  /* 0x0000000602027981 */ /* 0x004ea8000c1e1900 */
[----:B------:R-:W2:Y:S01]  /*00b0*/  LDG.E R5, desc[UR6][R4.64] ;  /* 0x0000000604057981 */ /* 0x000ea2000c1e1900 */
[----:B------:R-:W0:Y:S01]  /*00c0*/  S2UR UR5, SR_CgaCtaId ;  /* 0x00000000000579c3 */ /* 0x000e220000008800 */
[----:B------:R-:W-:Y:S01]  /*00d0*/  UMOV UR4, 0x400 ;  /* 0x0000040000047882 */ /* 0x000fe20000000000 */
[----:B------:R-:W-:Y:S01]  /*00e0*/  UISETP.GE.U32.AND UP0, UPT, UR8, 0x2, UPT ;  /* 0x000000020800788c */ /* 0x000fe2000bf06070 */
[----:B------:R-:W-:Y:S01]  /*00f0*/  ISETP.NE.AND P0, PT, R6, RZ, PT ;  /* 0x000000ff0600720c */ /* 0x000fe20003f05270 */
[----:B0-----:R-:W-:-:S06]  /*0100*/  ULEA UR4, UR5, UR4, 0x18 ;  /* 0x0000000405047291 */ /* 0x001fcc000f8ec0ff */
[----:B------:R-:W-:Y:S01]  /*0110*/  LEA R7, R6, UR4, 0x2 ;  /* 0x0000000406077c11 */ /* 0x000fe2000f8e10ff */
[----:B--2---:R-:W-:-:S05]  /*0120*/  FMUL R0, R2, R5 ;  /* 0x0000000502007220 */ /* 0x004fca0000400000 */
[----:B------:R0:W-:Y:S01]  /*0130*/  STS [R7], R0 ;  /* 0x0000000007007388 */ /* 0x0001e20000000800 */
[----:B------:R-:W-:Y:S06]  /*0140*/  BAR.SYNC.DEFER_BLOCKING 0x0 ;  /* 0x0000000000007b1d */ /* 0x000fec0000010000 */
[----:B------:R-:W-:Y:S05]  /*0150*/  BRA.U !UP0, `(.L_x_0) ;  /* 0x0000000108307547 */ /* 0x000fea000b800000 */
[----:B0-----:R-:W-:-:S07]  /*0160*/  MOV R0, UR8 ;  /* 0x0000000800007c02 */ /* 0x001fce0008000f00 */
.L_x_1:
[----:B------:R-:W-:-:S04]  /*0170*/  SHF.R.U32.HI R5, RZ, 0x1, R0 ;  /* 0x00000001ff057819 */ /* 0x000fc80000011600 */
[----:B------:R-:W-:-:S13]  /*0180*/  ISETP.GE.U32.AND P1, PT, R6, R5, PT ;  /* 0x000000050600720c */ /* 0x000fda0003f26070 */
[----:B------:R-:W-:Y:S01]  /*0190*/  @!P1 LEA R2, R5, R7, 0x2 ;  /* 0x0000000705029211 */ /* 0x000fe200078e10ff */
[----:B------:R-:W-:Y:S05]  /*01a0*/  @!P1 LDS R3, [R7] ;  /* 0x0000000007039984 */ /* 0x000fea0000000800 */
[----:B------:R-:W0:Y:S02]  /*01b0*/  @!P1 LDS R2, [R2] ;  /* 0x0000000002029984 */ /* 0x000e240000000800 */
[----:B0-----:R-:W-:-:S05]  /*01c0*/  @!P1 FADD R4, R2, R3 ;  /* 0x0000000302049221 */ /* 0x001fca0000000000 */
[----:B------:R1:W-:Y:S01]  /*01d0*/  @!P1 STS [R7], R4 ;  /* 0x0000000407009388 */ /* 0x0003e20000000800 */
[----:B------:R-:W-:Y:S01]  /*01e0*/  BAR.SYNC.DEFER_BLOCKING 0x0 ;  /* 0x0000000000007b1d */ /* 0x000fe20000010000 */
[----:B------:R-:W-:Y:S02]  /*01f0*/  ISETP.GT.U32.AND P1, PT, R0, 0x3, PT ;  /* 0x000000030000780c */ /* 0x000fe40003f24070 */
[----:B------:R-:W-:-:S11]  /*0200*/  MOV R0, R5 ;  /* 0x0000000500007202 */ /* 0x000fd60000000f00 */
[----:B-1----:R-:W-:Y:S05]  /*0210*/  @P1 BRA `(.L_x_1) ;  /* 0xfffffffc00d41947 */ /* 0x002fea000383ffff */
.L_x_0:
[----:B------:R-:W-:Y:S05]  /*0220*/  @P0 EXIT ;  /* 0x000000000000094d */ /* 0x000fea0003800000 */
[----:B------:R-:W1:Y:S01]  /*0230*/  S2UR UR5, SR_CgaCtaId ;  /* 0x00000000000579c3 */ /* 0x000e620000008800 */
[----:B------:R-:W-:-:S07]  /*0240*/  UMOV UR4, 0x400 ;  /* 0x0000040000047882 */ /* 0x000fce0000000000 */
[----:B------:R-:W2:Y:S01]  /*0250*/  LDC.64 R2, c[0x0][0x390] ;  /* 0x0000e400ff027b82 */ /* 0x000ea20000000a00 */
[----:B-1----:R-:W-:Y:S01]  /*0260*/  ULEA UR4, UR5, UR4, 0x18 ;  /* 0x0000000405047291 */ /* 0x002fe2000f8ec0ff */
[----:B--2---:R-:W-:-:S08]  /*0270*/  IMAD.WIDE.U32 R2, R9, 0x4, R2 ;  /* 0x0000000409027825 */ /* 0x004fd000078e0002 */
[----:B------:R-:W1:Y:S04]  /*0280*/  LDS R5, [UR4] ;  /* 0x00000004ff057984 */ /* 0x000e680008000800 */
[----:B-1----:R-:W-:Y:S01]  /*0290*/  STG.E desc[UR6][R2.64], R5 ;  /* 0x0000000502007986 */ /* 0x002fe2000c101906 */
[----:B------:R-:W-:Y:S05]  /*02a0*/  EXIT ;  /* 0x000000000000794d */ /* 0x000fea0003800000 */
.L_x_2:
[----:B------:R-:W-:-:S00]  /*02b0*/  BRA `(.L_x_2) ;  /* 0xfffffffc00fc7947 */ /* 0x000fc0000383ffff */
[----:B------:R-:W-:-:S00]  /*02c0*/  NOP ;  /* 0x0000000000007918 */ /* 0x000fc00000000000 */
        /* <DEDUP_REMOVED lines=11> */
.L_x_3:


//--------------------- .nv.shared._Z11dot_productPfS_S_ --------------------------
	.section	.nv.shared._Z11dot_productPfS_S_,"aw",@nobits
	.sectionflags	@""
	.align	4
.nv.shared._Z11dot_productPfS_S_:
	.zero		5120


//--------------------- .nv.shared.reserved.0     --------------------------
	.section	.nv.shared.reserved.0,"aw",@nobits
	.weak		__nv_reservedSMEM_offset_0_alias
	.size		__nv_reservedSMEM_offset_0_alias, 0, 64
	.other		__nv_reservedSMEM_offset_0_alias,@"STO_CUDA_RESERVED_SHARED STV_DEFAULT"
__nv_reservedSMEM_offset_0_alias:
	.zero		0
	.zero		64


//--------------------- .nv.constant0._Z11dot_productPfS_S_ --------------------------
	.section	.nv.constant0._Z11dot_productPfS_S_,"a",@progbits
	.sectionflags	@""
	.align	4
.nv.constant0._Z11dot_productPfS_S_:
	.zero		920


//--------------------- SYMBOLS --------------------------

	.type		.nv.reservedSmem.offset0,@object
	.size		.nv.reservedSmem.offset0,0x4
	.type		.nv.reservedSmem.cap,@object
	.size		.nv.reservedSmem.cap,0x4
